//
// Generated by NVIDIA NVVM Compiler
//
// Compiler Build ID: CL-36424714
// Cuda compilation tools, release 13.0, V13.0.88
// Based on NVVM 20.0.0
//

.version 9.0
.target sm_100
.address_size 64

	// .globl	_Z11checkPrimesPiPyi

.visible .entry _Z11checkPrimesPiPyi(
	.param .u64 .ptr .align 1 _Z11checkPrimesPiPyi_param_0,
	.param .u64 .ptr .align 1 _Z11checkPrimesPiPyi_param_1,
	.param .u32 _Z11checkPrimesPiPyi_param_2
)
{
	.reg .pred 	%p<8>;
	.reg .b32 	%r<15>;
	.reg .b32 	%f<3>;
	.reg .b64 	%rd<23>;

	ld.param.u64 	%rd8, [_Z11checkPrimesPiPyi_param_0];
	ld.param.u64 	%rd9, [_Z11checkPrimesPiPyi_param_1];
	ld.param.u32 	%r3, [_Z11checkPrimesPiPyi_param_2];
	mov.u32 	%r4, %ctaid.x;
	mov.u32 	%r5, %ntid.x;
	mov.u32 	%r6, %tid.x;
	mad.lo.s32 	%r1, %r4, %r5, %r6;
	setp.ge.s32 	%p1, %r1, %r3;
	@%p1 bra 	$L__BB0_10;
	cvta.to.global.u64 	%rd10, %rd9;
	mul.wide.s32 	%rd11, %r1, 8;
	add.s64 	%rd12, %rd10, %rd11;
	ld.global.u64 	%rd1, [%rd12];
	cvt.rn.f32.u64 	%f1, %rd1;
	sqrt.rn.f32 	%f2, %f1;
	cvt.rzi.u64.f32 	%rd13, %f2;
	add.s64 	%rd2, %rd13, 1;
	and.b64  	%rd14, %rd1, 1;
	setp.eq.b64 	%p2, %rd14, 1;
	not.pred 	%p3, %p2;
	mov.b32 	%r7, 0;
	mov.u32 	%r14, %r7;
	@%p3 bra 	$L__BB0_9;
	setp.lt.u64 	%p4, %rd2, 4;
	mov.b32 	%r8, 1;
	mov.u32 	%r14, %r8;
	@%p4 bra 	$L__BB0_9;
	mov.b64 	%rd21, 3;
	cvt.u32.u64 	%r10, %rd1;
	bra.uni 	$L__BB0_5;
$L__BB0_4:
	add.s64 	%rd21, %rd21, 2;
	setp.ge.u64 	%p7, %rd21, %rd2;
	mov.u32 	%r14, %r8;
	@%p7 bra 	$L__BB0_9;
$L__BB0_5:
	or.b64  	%rd16, %rd1, %rd21;
	and.b64  	%rd17, %rd16, -4294967296;
	setp.ne.s64 	%p5, %rd17, 0;
	@%p5 bra 	$L__BB0_7;
	cvt.u32.u64 	%r9, %rd21;
	rem.u32 	%r11, %r10, %r9;
	cvt.u64.u32 	%rd22, %r11;
	bra.uni 	$L__BB0_8;
$L__BB0_7:
	rem.u64 	%rd22, %rd1, %rd21;
$L__BB0_8:
	setp.ne.s64 	%p6, %rd22, 0;
	mov.u32 	%r14, %r7;
	@%p6 bra 	$L__BB0_4;
$L__BB0_9:
	cvta.to.global.u64 	%rd18, %rd8;
	mul.wide.s32 	%rd19, %r1, 4;
	add.s64 	%rd20, %rd18, %rd19;
	st.global.u32 	[%rd20], %r14;
$L__BB0_10:
	ret;

}


// ===== COMPILED SASS (sm_100) =====

	.target	sm_100

	.elftype	@"ET_EXEC"


//--------------------- .note.nv.tkinfo           --------------------------
	.section	.note.nv.tkinfo,"",@"SHT_NOTE"
	.sectionflags	@"SHF_NOTE_NV_TKINFO"
	.tkinfo
        /*0018*/ 	.word	0x00000002
        /*0030*/ 	.string	""
        /*0030*/ 	.string	"ptxas"
        /*0030*/ 	.string	"Cuda compilation tools, release 13.0, V13.0.88"
        /*0030*/ 	.string	"Build cuda_13.0.r13.0/compiler.36424714_0"
        /*0030*/ 	.string	"-arch sm_100 -m 64 "



//--------------------- .note.nv.cuinfo           --------------------------
	.section	.note.nv.cuinfo,"",@"SHT_NOTE"
	.sectionflags	@"SHF_NOTE_NV_CUINFO"
        /*0018*/ 	.short	0x0002
        /*001a*/ 	.short	0x0064
        /*001c*/ 	.short	0x0082
	.zero		2


//--------------------- .nv.info                  --------------------------
	.section	.nv.info,"",@"SHT_CUDA_INFO"
	.align	4


	//----- nvinfo : EIATTR_REGCOUNT
	.align		4
        /*0000*/ 	.byte	0x04, 0x2f
        /*0002*/ 	.short	(.L_1 - .L_0)
	.align		4
.L_0:
        /*0004*/ 	.word	index@(_Z11checkPrimesPiPyi)
        /*0008*/ 	.word	0x00000016


	//----- nvinfo : EIATTR_FRAME_SIZE
	.align		4
.L_1:
        /*000c*/ 	.byte	0x04, 0x11
        /*000e*/ 	.short	(.L_3 - .L_2)
	.align		4
.L_2:
        /*0010*/ 	.word	index@($__internal_1_$__cuda_sm20_sqrt_rn_f32_slowpath)
        /*0014*/ 	.word	0x00000000


	//----- nvinfo : EIATTR_FRAME_SIZE
	.align		4
.L_3:
        /*0018*/ 	.byte	0x04, 0x11
        /*001a*/ 	.short	(.L_5 - .L_4)
	.align		4
.L_4:
        /*001c*/ 	.word	index@($__internal_0_$__cuda_sm20_rem_u64)
        /*0020*/ 	.word	0x00000000


	//----- nvinfo : EIATTR_FRAME_SIZE
	.align		4
.L_5:
        /*0024*/ 	.byte	0x04, 0x11
        /*0026*/ 	.short	(.L_7 - .L_6)
	.align		4
.L_6:
        /*0028*/ 	.word	index@(_Z11checkPrimesPiPyi)
        /*002c*/ 	.word	0x00000000


	//----- nvinfo : EIATTR_MIN_STACK_SIZE
	.align		4
.L_7:
        /*0030*/ 	.byte	0x04, 0x12
        /*0032*/ 	.short	(.L_9 - .L_8)
	.align		4
.L_8:
        /*0034*/ 	.word	index@(_Z11checkPrimesPiPyi)
        /*0038*/ 	.word	0x00000000
.L_9:


//--------------------- .nv.compat                --------------------------
	.section	.nv.compat,"",@"SHT_CUDA_COMPAT_INFO"
	.align	4
        /*0000*/ 	.byte	0x02, 0x09, 0x00, 0x00, 0x02, 0x02, 0x01, 0x00, 0x02, 0x05, 0x05, 0x00, 0x03, 0x07, 0x01, 0x01
        /*0010*/ 	.byte	0x02, 0x03, 0x00, 0x00, 0x02, 0x06, 0x01, 0x00, 0x04, 0x0b, 0x08, 0x00, 0x01, 0x00, 0x00, 0x00
        /*0020*/ 	.byte	0x00, 0x00, 0x00, 0x00


//--------------------- .nv.info._Z11checkPrimesPiPyi --------------------------
	.section	.nv.info._Z11checkPrimesPiPyi,"",@"SHT_CUDA_INFO"
	.sectionflags	@""
	.align	4


	//----- nvinfo : EIATTR_CUDA_API_VERSION
	.align		4
        /*0000*/ 	.byte	0x04, 0x37
        /*0002*/ 	.short	(.L_11 - .L_10)
.L_10:
        /*0004*/ 	.word	0x00000082


	//----- nvinfo : EIATTR_KPARAM_INFO
	.align		4
.L_11:
        /*0008*/ 	.byte	0x04, 0x17
        /*000a*/ 	.short	(.L_13 - .L_12)
.L_12:
        /*000c*/ 	.word	0x00000000
        /*0010*/ 	.short	0x0002
        /*0012*/ 	.short	0x0010
        /*0014*/ 	.byte	0x00, 0xf0, 0x11, 0x00


	//----- nvinfo : EIATTR_KPARAM_INFO
	.align		4
.L_13:
        /*0018*/ 	.byte	0x04, 0x17
        /*001a*/ 	.short	(.L_15 - .L_14)
.L_14:
        /*001c*/ 	.word	0x00000000
        /*0020*/ 	.short	0x0001
        /*0022*/ 	.short	0x0008
        /*0024*/ 	.byte	0x00, 0xf5, 0x21, 0x00


	//----- nvinfo : EIATTR_KPARAM_INFO
	.align		4
.L_15:
        /*0028*/ 	.byte	0x04, 0x17
        /*002a*/ 	.short	(.L_17 - .L_16)
.L_16:
        /*002c*/ 	.word	0x00000000
        /*0030*/ 	.short	0x0000
        /*0032*/ 	.short	0x0000
        /*0034*/ 	.byte	0x00, 0xf5, 0x21, 0x00


	//----- nvinfo : EIATTR_SPARSE_MMA_MASK
	.align		4
.L_17:
        /*0038*/ 	.byte	0x03, 0x50
        /*003a*/ 	.short	0x0000


	//----- nvinfo : EIATTR_MAXREG_COUNT
	.align		4
        /*003c*/ 	.byte	0x03, 0x1b
        /*003e*/ 	.short	0x00ff


	//----- nvinfo : EIATTR_MERCURY_ISA_VERSION
	.align		4
        /*0040*/ 	.byte	0x03, 0x5f
        /*0042*/ 	.short	0x0101


	//----- nvinfo : EIATTR_VRC_CTA_INIT_COUNT
	.align		4
        /*0044*/ 	.byte	0x02, 0x4a
	.zero		1
	.zero		1


	//----- nvinfo : EIATTR_EXIT_INSTR_OFFSETS
	.align		4
        /*0048*/ 	.byte	0x04, 0x1c
        /*004a*/ 	.short	(.L_19 - .L_18)


	//   ....[0]....
.L_18:
        /*004c*/ 	.word	0x00000070


	//   ....[1]....
        /*0050*/ 	.word	0x00000530


	//----- nvinfo : EIATTR_CRS_STACK_SIZE
	.align		4
.L_19:
        /*0054*/ 	.byte	0x04, 0x1e
        /*0056*/ 	.short	(.L_21 - .L_20)
.L_20:
        /*0058*/ 	.word	0x00000000


	//----- nvinfo : EIATTR_CBANK_PARAM_SIZE
	.align		4
.L_21:
        /*005c*/ 	.byte	0x03, 0x19
        /*005e*/ 	.short	0x0014


	//----- nvinfo : EIATTR_PARAM_CBANK
	.align		4
        /*0060*/ 	.byte	0x04, 0x0a
        /*0062*/ 	.short	(.L_23 - .L_22)
	.align		4
.L_22:
        /*0064*/ 	.word	index@(.nv.constant0._Z11checkPrimesPiPyi)
        /*0068*/ 	.short	0x0380
        /*006a*/ 	.short	0x0014


	//----- nvinfo : EIATTR_SW_WAR
	.align		4
.L_23:
        /*006c*/ 	.byte	0x04, 0x36
        /*006e*/ 	.short	(.L_25 - .L_24)
.L_24:
        /*0070*/ 	.word	0x00000008
.L_25:


//--------------------- .nv.callgraph             --------------------------
	.section	.nv.callgraph,"",@"SHT_CUDA_CALLGRAPH"
	.align	4
	.sectionentsize	8
	.align		4
        /*0000*/ 	.word	0x00000000
	.align		4
        /*0004*/ 	.word	0xffffffff
	.align		4
        /*0008*/ 	.word	0x00000000
	.align		4
        /*000c*/ 	.word	0xfffffffe
	.align		4
        /*0010*/ 	.word	0x00000000
	.align		4
        /*0014*/ 	.word	0xfffffffd
	.align		4
        /*0018*/ 	.word	0x00000000
	.align		4
        /*001c*/ 	.word	0xfffffffc


//--------------------- .text._Z11checkPrimesPiPyi --------------------------
	.section	.text._Z11checkPrimesPiPyi,"ax",@progbits
	.align	128
        .global         _Z11checkPrimesPiPyi
        .type           _Z11checkPrimesPiPyi,@function
        .size           _Z11checkPrimesPiPyi,(.L_x_12 - _Z11checkPrimesPiPyi)
        .other          _Z11checkPrimesPiPyi,@"STO_CUDA_ENTRY STV_DEFAULT"
_Z11checkPrimesPiPyi:
.text._Z11checkPrimesPiPyi:
[----:B------:R-:W-:Y:S01]  /*0000*/  LDC R1, c[0x0][0x37c] ;  /* 0x0000df00ff017b82 */ /* 0x000fe20000000800 */
[----:B------:R-:W0:Y:S07]  /*0010*/  S2R R3, SR_TID.X ;  /* 0x0000000000037919 */ /* 0x000e2e0000002100 */
[----:B------:R-:W0:Y:S01]  /*0020*/  S2UR UR4, SR_CTAID.X ;  /* 0x00000000000479c3 */ /* 0x000e220000002500 */
[----:B------:R-:W1:Y:S07]  /*0030*/  LDCU UR5, c[0x0][0x390] ;  /* 0x00007200ff0577ac */ /* 0x000e6e0008000800 */
[----:B------:R-:W0:Y:S02]  /*0040*/  LDC R4, c[0x0][0x360] ;  /* 0x0000d800ff047b82 */ /* 0x000e240000000800 */
[----:B0-----:R-:W-:-:S05]  /*0050*/  IMAD R4, R4, UR4, R3 ;  /* 0x0000000404047c24 */ /* 0x001fca000f8e0203 */
[----:B-1----:R-:W-:-:S13]  /*0060*/  ISETP.GE.AND P0, PT, R4, UR5, PT ;  /* 0x0000000504007c0c */ /* 0x002fda000bf06270 */
[----:B------:R-:W-:Y:S05]  /*0070*/  @P0 EXIT ;  /* 0x000000000000094d */ /* 0x000fea0003800000 */
[----:B------:R-:W0:Y:S01]  /*0080*/  LDC.64 R2, c[0x0][0x388] ;  /* 0x0000e200ff027b82 */ /* 0x000e220000000a00 */
[----:B------:R-:W1:Y:S01]  /*0090*/  LDCU.64 UR4, c[0x0][0x358] ;  /* 0x00006b00ff0477ac */ /* 0x000e620008000a00 */
[----:B0-----:R-:W-:-:S06]  /*00a0*/  IMAD.WIDE R2, R4, 0x8, R2 ;  /* 0x0000000804027825 */ /* 0x001fcc00078e0202 */
[----:B-1----:R-:W2:Y:S01]  /*00b0*/  LDG.E.64 R2, desc[UR4][R2.64] ;  /* 0x0000000402027981 */ /* 0x002ea2000c1e1b00 */
[----:B------:R-:W-:Y:S01]  /*00c0*/  BSSY.RECONVERGENT B0, `(.L_x_0) ;  /* 0x000000e000007945 */ /* 0x000fe20003800200 */
[----:B--2---:R-:W0:Y:S02]  /*00d0*/  I2F.U64 R0, R2 ;  /* 0x0000000200007312 */ /* 0x004e240000301000 */
[----:B0-----:R-:W-:-:S06]  /*00e0*/  VIADD R6, R0, 0xf3000000 ;  /* 0xf300000000067836 */ /* 0x001fcc0000000000 */
[----:B------:R0:W1:Y:S01]  /*00f0*/  MUFU.RSQ R5, R0 ;  /* 0x0000000000057308 */ /* 0x0000620000001400 */
[----:B------:R-:W-:-:S13]  /*0100*/  ISETP.GT.U32.AND P0, PT, R6, 0x727fffff, PT ;  /* 0x727fffff0600780c */ /* 0x000fda0003f04070 */
[----:B0-----:R-:W-:Y:S05]  /*0110*/  @!P0 BRA `(.L_x_1) ;  /* 0x0000000000108947 */ /* 0x001fea0003800000 */
[----:B------:R-:W-:-:S07]  /*0120*/  MOV R10, 0x140 ;  /* 0x00000140000a7802 */ /* 0x000fce0000000f00 */
[----:B-1----:R-:W-:Y:S05]  /*0130*/  CALL.REL.NOINC `($__internal_1_$__cuda_sm20_sqrt_rn_f32_slowpath) ;  /* 0x0000000800087944 */ /* 0x002fea0003c00000 */
[----:B------:R-:W-:Y:S01]  /*0140*/  IMAD.MOV.U32 R6, RZ, RZ, R5 ;  /* 0x000000ffff067224 */ /* 0x000fe200078e0005 */
[----:B------:R-:W-:Y:S06]  /*0150*/  BRA `(.L_x_2) ;  /* 0x0000000000107947 */ /* 0x000fec0003800000 */
.L_x_1:
[----:B-1----:R-:W-:Y:S01]  /*0160*/  FMUL.FTZ R7, R0, R5 ;  /* 0x0000000500077220 */ /* 0x002fe20000410000 */
[----:B------:R-:W-:-:S03]  /*0170*/  FMUL.FTZ R5, R5, 0.5 ;  /* 0x3f00000005057820 */ /* 0x000fc60000410000 */
[----:B------:R-:W-:-:S04]  /*0180*/  FFMA R0, -R7, R7, R0 ;  /* 0x0000000707007223 */ /* 0x000fc80000000100 */
[----:B------:R-:W-:-:S07]  /*0190*/  FFMA R6, R0, R5, R7 ;  /* 0x0000000500067223 */ /* 0x000fce0000000007 */
.L_x_2:
[----:B------:R-:W-:Y:S05]  /*01a0*/  BSYNC.RECONVERGENT B0 ;  /* 0x0000000000007941 */ /* 0x000fea0003800200 */
.L_x_0:
[----:B------:R-:W-:Y:S01]  /*01b0*/  LOP3.LUT R0, R2, 0x1, RZ, 0xc0, !PT ;  /* 0x0000000102007812 */ /* 0x000fe200078ec0ff */
[----:B------:R-:W0:Y:S01]  /*01c0*/  F2I.U64.TRUNC R6, R6 ;  /* 0x0000000600067311 */ /* 0x000e22000020d800 */
[----:B------:R-:W-:Y:S01]  /*01d0*/  BSSY.RECONVERGENT B0, `(.L_x_3) ;  /* 0x0000032000007945 */ /* 0x000fe20003800200 */
[----:B------:R-:W-:Y:S01]  /*01e0*/  HFMA2 R9, -RZ, RZ, 0, 0 ;  /* 0x00000000ff097431 */ /* 0x000fe200000001ff */
[----:B------:R-:W-:-:S04]  /*01f0*/  ISETP.NE.U32.AND P0, PT, R0, 0x1, PT ;  /* 0x000000010000780c */ /* 0x000fc80003f05070 */
[----:B------:R-:W-:Y:S02]  /*0200*/  ISETP.NE.U32.AND.EX P0, PT, RZ, RZ, PT, P0 ;  /* 0x000000ffff00720c */ /* 0x000fe40003f05100 */
[----:B0-----:R-:W-:-:S05]  /*0210*/  IADD3 R0, P1, PT, R6, 0x1, RZ ;  /* 0x0000000106007810 */ /* 0x001fca0007f3e0ff */
[----:B------:R-:W-:-:S06]  /*0220*/  IMAD.X R5, RZ, RZ, R7, P1 ;  /* 0x000000ffff057224 */ /* 0x000fcc00008e0607 */
[----:B------:R-:W-:Y:S05]  /*0230*/  @P0 BRA `(.L_x_4) ;  /* 0x0000000000ac0947 */ /* 0x000fea0003800000 */
[----:B------:R-:W-:Y:S01]  /*0240*/  ISETP.GE.U32.AND P0, PT, R0, 0x4, PT ;  /* 0x000000040000780c */ /* 0x000fe20003f06070 */
[----:B------:R-:W-:-:S03]  /*0250*/  IMAD.MOV.U32 R9, RZ, RZ, 0x1 ;  /* 0x00000001ff097424 */ /* 0x000fc600078e00ff */
[----:B------:R-:W-:-:S13]  /*0260*/  ISETP.GE.U32.AND.EX P0, PT, R5, RZ, PT, P0 ;  /* 0x000000ff0500720c */ /* 0x000fda0003f06100 */
[----:B------:R-:W-:Y:S05]  /*0270*/  @!P0 BRA `(.L_x_4) ;  /* 0x00000000009c8947 */ /* 0x000fea0003800000 */
[----:B------:R-:W-:Y:S01]  /*0280*/  MOV R7, 0x3 ;  /* 0x0000000300077802 */ /* 0x000fe20000000f00 */
[----:B------:R-:W-:-:S07]  /*0290*/  IMAD.MOV.U32 R8, RZ, RZ, RZ ;  /* 0x000000ffff087224 */ /* 0x000fce00078e00ff */
.L_x_8:
[----:B------:R-:W-:Y:S01]  /*02a0*/  LOP3.LUT R6, R3, R8, RZ, 0xfc, !PT ;  /* 0x0000000803067212 */ /* 0x000fe200078efcff */
[----:B------:R-:W-:Y:S03]  /*02b0*/  BSSY.RECONVERGENT B1, `(.L_x_5) ;  /* 0x000001b000017945 */ /* 0x000fe60003800200 */
[----:B------:R-:W-:-:S13]  /*02c0*/  ISETP.NE.U32.AND P0, PT, R6, RZ, PT ;  /* 0x000000ff0600720c */ /* 0x000fda0003f05070 */
[----:B------:R-:W-:Y:S05]  /*02d0*/  @P0 BRA `(.L_x_6) ;  /* 0x0000000000500947 */ /* 0x000fea0003800000 */
[----:B------:R-:W0:Y:S01]  /*02e0*/  I2F.U32.RP R6, R7 ;  /* 0x0000000700067306 */ /* 0x000e220000209000 */
[----:B------:R-:W-:-:S07]  /*02f0*/  ISETP.NE.U32.AND P1, PT, R7, RZ, PT ;  /* 0x000000ff0700720c */ /* 0x000fce0003f25070 */
[----:B0-----:R-:W0:Y:S02]  /*0300*/  MUFU.RCP R6, R6 ;  /* 0x0000000600067308 */ /* 0x001e240000001000 */
[----:B0-----:R-:W-:-:S06]  /*0310*/  VIADD R10, R6, 0xffffffe ;  /* 0x0ffffffe060a7836 */ /* 0x001fcc0000000000 */
[----:B------:R0:W1:Y:S02]  /*0320*/  F2I.FTZ.U32.TRUNC.NTZ R11, R10 ;  /* 0x0000000a000b7305 */ /* 0x000064000021f000 */
[----:B0-----:R-:W-:Y:S01]  /*0330*/  IMAD.MOV.U32 R10, RZ, RZ, RZ ;  /* 0x000000ffff0a7224 */ /* 0x001fe200078e00ff */
[----:B-1----:R-:W-:-:S05]  /*0340*/  IADD3 R12, PT, PT, RZ, -R11, RZ ;  /* 0x8000000bff0c7210 */ /* 0x002fca0007ffe0ff */
[----:B------:R-:W-:-:S04]  /*0350*/  IMAD R9, R12, R7, RZ ;  /* 0x000000070c097224 */ /* 0x000fc800078e02ff */
[----:B------:R-:W-:-:S06]  /*0360*/  IMAD.HI.U32 R11, R11, R9, R10 ;  /* 0x000000090b0b7227 */ /* 0x000fcc00078e000a */
[----:B------:R-:W-:-:S05]  /*0370*/  IMAD.HI.U32 R11, R11, R2, RZ ;  /* 0x000000020b0b7227 */ /* 0x000fca00078e00ff */
[----:B------:R-:W-:-:S05]  /*0380*/  IADD3 R11, PT, PT, -R11, RZ, RZ ;  /* 0x000000ff0b0b7210 */ /* 0x000fca0007ffe1ff */
[----:B------:R-:W-:-:S05]  /*0390*/  IMAD R12, R7, R11, R2 ;  /* 0x0000000b070c7224 */ /* 0x000fca00078e0202 */
[----:B------:R-:W-:-:S13]  /*03a0*/  ISETP.GE.U32.AND P0, PT, R12, R7, PT ;  /* 0x000000070c00720c */ /* 0x000fda0003f06070 */
[----:B------:R-:W-:-:S05]  /*03b0*/  @P0 IMAD.IADD R12, R12, 0x1, -R7 ;  /* 0x000000010c0c0824 */ /* 0x000fca00078e0a07 */
[----:B------:R-:W-:-:S13]  /*03c0*/  ISETP.GE.U32.AND P0, PT, R12, R7, PT ;  /* 0x000000070c00720c */ /* 0x000fda0003f06070 */
[-C--:B------:R-:W-:Y:S02]  /*03d0*/  @P0 IADD3 R12, PT, PT, R12, -R7.reuse, RZ ;  /* 0x800000070c0c0210 */ /* 0x080fe40007ffe0ff */
[----:B------:R-:W-:-:S04]  /*03e0*/  @!P1 LOP3.LUT R12, RZ, R7, RZ, 0x33, !PT ;  /* 0x00000007ff0c9212 */ /* 0x000fc800078e33ff */
[----:B------:R-:W-:-:S04]  /*03f0*/  ISETP.NE.U32.AND P0, PT, R12, RZ, PT ;  /* 0x000000ff0c00720c */ /* 0x000fc80003f05070 */
[----:B------:R-:W-:Y:S01]  /*0400*/  ISETP.NE.AND.EX P0, PT, RZ, RZ, PT, P0 ;  /* 0x000000ffff00720c */ /* 0x000fe20003f05300 */
[----:B------:R-:W-:-:S12]  /*0410*/  BRA `(.L_x_7) ;  /* 0x0000000000107947 */ /* 0x000fd80003800000 */
.L_x_6:
[----:B------:R-:W-:-:S07]  /*0420*/  MOV R6, 0x440 ;  /* 0x0000044000067802 */ /* 0x000fce0000000f00 */
[----:B------:R-:W-:Y:S05]  /*0430*/  CALL.REL.NOINC `($__internal_0_$__cuda_sm20_rem_u64) ;  /* 0x0000000000407944 */ /* 0x000fea0003c00000 */
[----:B------:R-:W-:-:S04]  /*0440*/  ISETP.NE.U32.AND P0, PT, R9, RZ, PT ;  /* 0x000000ff0900720c */ /* 0x000fc80003f05070 */
[----:B------:R-:W-:-:S13]  /*0450*/  ISETP.NE.AND.EX P0, PT, R12, RZ, PT, P0 ;  /* 0x000000ff0c00720c */ /* 0x000fda0003f05300 */
.L_x_7:
[----:B------:R-:W-:Y:S05]  /*0460*/  BSYNC.RECONVERGENT B1 ;  /* 0x0000000000017941 */ /* 0x000fea0003800200 */
.L_x_5:
[----:B------:R-:W-:Y:S01]  /*0470*/  IMAD.MOV.U32 R9, RZ, RZ, RZ ;  /* 0x000000ffff097224 */ /* 0x000fe200078e00ff */
[----:B------:R-:W-:Y:S06]  /*0480*/  @!P0 BRA `(.L_x_4) ;  /* 0x0000000000188947 */ /* 0x000fec0003800000 */
[----:B------:R-:W-:-:S04]  /*0490*/  IADD3 R7, P0, PT, R7, 0x2, RZ ;  /* 0x0000000207077810 */ /* 0x000fc80007f1e0ff */
[----:B------:R-:W-:Y:S02]  /*04a0*/  IADD3.X R8, PT, PT, RZ, R8, RZ, P0, !PT ;  /* 0x00000008ff087210 */ /* 0x000fe400007fe4ff */
[----:B------:R-:W-:-:S04]  /*04b0*/  ISETP.GE.U32.AND P0, PT, R7, R0, PT ;  /* 0x000000000700720c */ /* 0x000fc80003f06070 */
[----:B------:R-:W-:-:S13]  /*04c0*/  ISETP.GE.U32.AND.EX P0, PT, R8, R5, PT, P0 ;  /* 0x000000050800720c */ /* 0x000fda0003f06100 */
[----:B------:R-:W-:Y:S05]  /*04d0*/  @!P0 BRA `(.L_x_8) ;  /* 0xfffffffc00708947 */ /* 0x000fea000383ffff */
[----:B------:R-:W-:-:S07]  /*04e0*/  IMAD.MOV.U32 R9, RZ, RZ, 0x1 ;  /* 0x00000001ff097424 */ /* 0x000fce00078e00ff */
.L_x_4:
[----:B------:R-:W-:Y:S05]  /*04f0*/  BSYNC.RECONVERGENT B0 ;  /* 0x0000000000007941 */ /* 0x000fea0003800200 */
.L_x_3:
[----:B------:R-:W0:Y:S02]  /*0500*/  LDC.64 R2, c[0x0][0x380] ;  /* 0x0000e000ff027b82 */ /* 0x000e240000000a00 */
[----:B0-----:R-:W-:-:S05]  /*0510*/  IMAD.WIDE R4, R4, 0x4, R2 ;  /* 0x0000000404047825 */ /* 0x001fca00078e0202 */
[----:B------:R-:W-:Y:S01]  /*0520*/  STG.E desc[UR4][R4.64], R9 ;  /* 0x0000000904007986 */ /* 0x000fe2000c101904 */
[----:B------:R-:W-:Y:S05]  /*0530*/  EXIT ;  /* 0x000000000000794d */ /* 0x000fea0003800000 */
        .weak           $__internal_0_$__cuda_sm20_rem_u64
        .type           $__internal_0_$__cuda_sm20_rem_u64,@function
        .size           $__internal_0_$__cuda_sm20_rem_u64,($__internal_1_$__cuda_sm20_sqrt_rn_f32_slowpath - $__internal_0_$__cuda_sm20_rem_u64)
$__internal_0_$__cuda_sm20_rem_u64:
[----:B------:R-:W-:Y:S01]  /*0540*/  MOV R14, R7 ;  /* 0x00000007000e7202 */ /* 0x000fe20000000f00 */
[----:B------:R-:W-:-:S04]  /*0550*/  IMAD.MOV.U32 R15, RZ, RZ, R8 ;  /* 0x000000ffff0f7224 */ /* 0x000fc800078e0008 */
[----:B------:R-:W0:Y:S08]  /*0560*/  I2F.U64.RP R9, R14 ;  /* 0x0000000e00097312 */ /* 0x000e300000309000 */
[----:B0-----:R-:W0:Y:S02]  /*0570*/  MUFU.RCP R9, R9 ;  /* 0x0000000900097308 */ /* 0x001e240000001000 */
[----:B0-----:R-:W-:-:S06]  /*0580*/  IADD3 R10, PT, PT, R9, 0x1ffffffe, RZ ;  /* 0x1ffffffe090a7810 */ /* 0x001fcc0007ffe0ff */
[----:B------:R-:W0:Y:S02]  /*0590*/  F2I.U64.TRUNC R10, R10 ;  /* 0x0000000a000a7311 */ /* 0x000e24000020d800 */
[----:B0-----:R-:W-:-:S04]  /*05a0*/  IMAD.WIDE.U32 R12, R10, R7, RZ ;  /* 0x000000070a0c7225 */ /* 0x001fc800078e00ff */
[----:B------:R-:W-:Y:S01]  /*05b0*/  IMAD R13, R10, R8, R13 ;  /* 0x000000080a0d7224 */ /* 0x000fe200078e020d */
[----:B------:R-:W-:-:S03]  /*05c0*/  IADD3 R17, P0, PT, RZ, -R12, RZ ;  /* 0x8000000cff117210 */ /* 0x000fc60007f1e0ff */
[----:B------:R-:W-:Y:S02]  /*05d0*/  IMAD R13, R11, R7, R13 ;  /* 0x000000070b0d7224 */ /* 0x000fe400078e020d */
[----:B------:R-:W-:-:S04]  /*05e0*/  IMAD.HI.U32 R12, R10, R17, RZ ;  /* 0x000000110a0c7227 */ /* 0x000fc800078e00ff */
[----:B------:R-:W-:Y:S01]  /*05f0*/  IMAD.X R19, RZ, RZ, ~R13, P0 ;  /* 0x000000ffff137224 */ /* 0x000fe200000e0e0d */
[----:B------:R-:W-:-:S03]  /*0600*/  MOV R13, R10 ;  /* 0x0000000a000d7202 */ /* 0x000fc60000000f00 */
[-C--:B------:R-:W-:Y:S02]  /*0610*/  IMAD R15, R11, R19.reuse, RZ ;  /* 0x000000130b0f7224 */ /* 0x080fe400078e02ff */
[----:B------:R-:W-:-:S04]  /*0620*/  IMAD.WIDE.U32 R12, P0, R10, R19, R12 ;  /* 0x000000130a0c7225 */ /* 0x000fc8000780000c */
[----:B------:R-:W-:-:S04]  /*0630*/  IMAD.HI.U32 R9, R11, R19, RZ ;  /* 0x000000130b097227 */ /* 0x000fc800078e00ff */
[----:B------:R-:W-:-:S04]  /*0640*/  IMAD.HI.U32 R12, P1, R11, R17, R12 ;  /* 0x000000110b0c7227 */ /* 0x000fc8000782000c */
[----:B------:R-:W-:Y:S01]  /*0650*/  IMAD.X R9, R9, 0x1, R11, P0 ;  /* 0x0000000109097824 */ /* 0x000fe200000e060b */
[----:B------:R-:W-:-:S04]  /*0660*/  IADD3 R13, P2, PT, R15, R12, RZ ;  /* 0x0000000c0f0d7210 */ /* 0x000fc80007f5e0ff */
[----:B------:R-:W-:Y:S01]  /*0670*/  IADD3.X R9, PT, PT, RZ, RZ, R9, P2, P1 ;  /* 0x000000ffff097210 */ /* 0x000fe200017e2409 */
[----:B------:R-:W-:-:S04]  /*0680*/  IMAD.WIDE.U32 R10, R13, R7, RZ ;  /* 0x000000070d0a7225 */ /* 0x000fc800078e00ff */
[----:B------:R-:W-:Y:S01]  /*0690*/  IMAD R12, R13, R8, R11 ;  /* 0x000000080d0c7224 */ /* 0x000fe200078e020b */
[----:B------:R-:W-:-:S03]  /*06a0*/  IADD3 R11, P0, PT, RZ, -R10, RZ ;  /* 0x8000000aff0b7210 */ /* 0x000fc60007f1e0ff */
[----:B------:R-:W-:Y:S02]  /*06b0*/  IMAD R10, R9, R7, R12 ;  /* 0x00000007090a7224 */ /* 0x000fe400078e020c */
[----:B------:R-:W-:-:S03]  /*06c0*/  IMAD.HI.U32 R12, R13, R11, RZ ;  /* 0x0000000b0d0c7227 */ /* 0x000fc600078e00ff */
[----:B------:R-:W-:-:S05]  /*06d0*/  IADD3.X R10, PT, PT, RZ, ~R10, RZ, P0, !PT ;  /* 0x8000000aff0a7210 */ /* 0x000fca00007fe4ff */
[----:B------:R-:W-:-:S04]  /*06e0*/  IMAD.WIDE.U32 R12, P0, R13, R10, R12 ;  /* 0x0000000a0d0c7225 */ /* 0x000fc8000780000c */
[C---:B------:R-:W-:Y:S02]  /*06f0*/  IMAD R14, R9.reuse, R10, RZ ;  /* 0x0000000a090e7224 */ /* 0x040fe400078e02ff */
[----:B------:R-:W-:-:S04]  /*0700*/  IMAD.HI.U32 R13, P1, R9, R11, R12 ;  /* 0x0000000b090d7227 */ /* 0x000fc8000782000c */
[----:B------:R-:W-:Y:S02]  /*0710*/  HFMA2 R11, -RZ, RZ, 0, 0 ;  /* 0x00000000ff0b7431 */ /* 0x000fe400000001ff */
[----:B------:R-:W-:Y:S01]  /*0720*/  IMAD.HI.U32 R10, R9, R10, RZ ;  /* 0x0000000a090a7227 */ /* 0x000fe200078e00ff */
[----:B------:R-:W-:-:S03]  /*0730*/  IADD3 R13, P2, PT, R14, R13, RZ ;  /* 0x0000000d0e0d7210 */ /* 0x000fc60007f5e0ff */
[----:B------:R-:W-:Y:S02]  /*0740*/  IMAD.X R9, R10, 0x1, R9, P0 ;  /* 0x000000010a097824 */ /* 0x000fe400000e0609 */
[----:B------:R-:W-:-:S03]  /*0750*/  IMAD.HI.U32 R10, R13, R2, RZ ;  /* 0x000000020d0a7227 */ /* 0x000fc600078e00ff */
[----:B------:R-:W-:Y:S01]  /*0760*/  IADD3.X R9, PT, PT, RZ, RZ, R9, P2, P1 ;  /* 0x000000ffff097210 */ /* 0x000fe200017e2409 */
[----:B------:R-:W-:-:S04]  /*0770*/  IMAD.WIDE.U32 R10, R13, R3, R10 ;  /* 0x000000030d0a7225 */ /* 0x000fc800078e000a */
[C---:B------:R-:W-:Y:S02]  /*0780*/  IMAD R13, R9.reuse, R3, RZ ;  /* 0x00000003090d7224 */ /* 0x040fe400078e02ff */
[----:B------:R-:W-:-:S04]  /*0790*/  IMAD.HI.U32 R10, P0, R9, R2, R10 ;  /* 0x00000002090a7227 */ /* 0x000fc8000780000a */
[----:B------:R-:W-:Y:S01]  /*07a0*/  IMAD.HI.U32 R9, R9, R3, RZ ;  /* 0x0000000309097227 */ /* 0x000fe200078e00ff */
[----:B------:R-:W-:-:S03]  /*07b0*/  IADD3 R13, P1, PT, R13, R10, RZ ;  /* 0x0000000a0d0d7210 */ /* 0x000fc60007f3e0ff */
[----:B------:R-:W-:Y:S02]  /*07c0*/  IMAD.X R9, RZ, RZ, R9, P0 ;  /* 0x000000ffff097224 */ /* 0x000fe400000e0609 */
[----:B------:R-:W-:-:S03]  /*07d0*/  IMAD.WIDE.U32 R10, R13, R7, RZ ;  /* 0x000000070d0a7225 */ /* 0x000fc600078e00ff */
[----:B------:R-:W-:Y:S01]  /*07e0*/  IADD3.X R12, PT, PT, RZ, R9, RZ, P1, !PT ;  /* 0x00000009ff0c7210 */ /* 0x000fe20000ffe4ff */
[----:B------:R-:W-:Y:S01]  /*07f0*/  IMAD R13, R13, R8, R11 ;  /* 0x000000080d0d7224 */ /* 0x000fe200078e020b */
[----:B------:R-:W-:-:S03]  /*0800*/  IADD3 R14, P1, PT, -R10, R2, RZ ;  /* 0x000000020a0e7210 */ /* 0x000fc60007f3e1ff */
[-C--:B------:R-:W-:Y:S01]  /*0810*/  IMAD R13, R12, R7.reuse, R13 ;  /* 0x000000070c0d7224 */ /* 0x080fe200078e020d */
[----:B------:R-:W-:-:S03]  /*0820*/  ISETP.GE.U32.AND P0, PT, R14, R7, PT ;  /* 0x000000070e00720c */ /* 0x000fc60003f06070 */
[----:B------:R-:W-:Y:S01]  /*0830*/  IMAD.X R13, R3, 0x1, ~R13, P1 ;  /* 0x00000001030d7824 */ /* 0x000fe200008e0e0d */
[----:B------:R-:W-:-:S04]  /*0840*/  IADD3 R10, P1, PT, -R7, R14, RZ ;  /* 0x0000000e070a7210 */ /* 0x000fc80007f3e1ff */
[----:B------:R-:W-:Y:S02]  /*0850*/  ISETP.GE.U32.AND.EX P0, PT, R13, R8, PT, P0 ;  /* 0x000000080d00720c */ /* 0x000fe40003f06100 */
[-C--:B------:R-:W-:Y:S02]  /*0860*/  IADD3.X R11, PT, PT, ~R8, R13.reuse, RZ, P1, !PT ;  /* 0x0000000d080b7210 */ /* 0x080fe40000ffe5ff */
[----:B------:R-:W-:Y:S02]  /*0870*/  SEL R10, R10, R14, P0 ;  /* 0x0000000e0a0a7207 */ /* 0x000fe40000000000 */
[----:B------:R-:W-:Y:S02]  /*0880*/  SEL R11, R11, R13, P0 ;  /* 0x0000000d0b0b7207 */ /* 0x000fe40000000000 */
[----:B------:R-:W-:Y:S02]  /*0890*/  IADD3 R9, P2, PT, -R7, R10, RZ ;  /* 0x0000000a07097210 */ /* 0x000fe40007f5e1ff */
[----:B------:R-:W-:-:S02]  /*08a0*/  ISETP.GE.U32.AND P0, PT, R10, R7, PT ;  /* 0x000000070a00720c */ /* 0x000fc40003f06070 */
[----:B------:R-:W-:Y:S01]  /*08b0*/  ISETP.NE.U32.AND P1, PT, R7, RZ, PT ;  /* 0x000000ff0700720c */ /* 0x000fe20003f25070 */
[C---:B------:R-:W-:Y:S01]  /*08c0*/  IMAD.X R12, R11.reuse, 0x1, ~R8, P2 ;  /* 0x000000010b0c7824 */ /* 0x040fe200010e0e08 */
[----:B------:R-:W-:Y:S02]  /*08d0*/  ISETP.GE.U32.AND.EX P0, PT, R11, R8, PT, P0 ;  /* 0x000000080b00720c */ /* 0x000fe40003f06100 */
[----:B------:R-:W-:Y:S02]  /*08e0*/  ISETP.NE.AND.EX P1, PT, R8, RZ, PT, P1 ;  /* 0x000000ff0800720c */ /* 0x000fe40003f25310 */
[----:B------:R-:W-:Y:S02]  /*08f0*/  SEL R9, R9, R10, P0 ;  /* 0x0000000a09097207 */ /* 0x000fe40000000000 */
[----:B------:R-:W-:Y:S01]  /*0900*/  SEL R12, R12, R11, P0 ;  /* 0x0000000b0c0c7207 */ /* 0x000fe20000000000 */
[----:B------:R-:W-:Y:S01]  /*0910*/  IMAD.MOV.U32 R11, RZ, RZ, 0x0 ;  /* 0x00000000ff0b7424 */ /* 0x000fe200078e00ff */
[----:B------:R-:W-:-:S02]  /*0920*/  MOV R10, R6 ;  /* 0x00000006000a7202 */ /* 0x000fc40000000f00 */
[----:B------:R-:W-:Y:S02]  /*0930*/  SEL R9, R9, 0xffffffff, P1 ;  /* 0xffffffff09097807 */ /* 0x000fe40000800000 */
[----:B------:R-:W-:Y:S01]  /*0940*/  SEL R12, R12, 0xffffffff, P1 ;  /* 0xffffffff0c0c7807 */ /* 0x000fe20000800000 */
[----:B------:R-:W-:Y:S06]  /*0950*/  RET.REL.NODEC R10 `(_Z11checkPrimesPiPyi) ;  /* 0xfffffff40aa87950 */ /* 0x000fec0003c3ffff */
        .weak           $__internal_1_$__cuda_sm20_sqrt_rn_f32_slowpath
        .type           $__internal_1_$__cuda_sm20_sqrt_rn_f32_slowpath,@function
        .size           $__internal_1_$__cuda_sm20_sqrt_rn_f32_slowpath,(.L_x_12 - $__internal_1_$__cuda_sm20_sqrt_rn_f32_slowpath)
$__internal_1_$__cuda_sm20_sqrt_rn_f32_slowpath:
[----:B------:R-:W-:-:S13]  /*0960*/  LOP3.LUT P0, RZ, R0, 0x7fffffff, RZ, 0xc0, !PT ;  /* 0x7fffffff00ff7812 */ /* 0x000fda000780c0ff */
[----:B------:R-:W-:Y:S01]  /*0970*/  @!P0 MOV R5, R0 ;  /* 0x0000000000058202 */ /* 0x000fe20000000f00 */
[----:B------:R-:W-:Y:S06]  /*0980*/  @!P0 BRA `(.L_x_9) ;  /* 0x0000000000408947 */ /* 0x000fec0003800000 */
[----:B------:R-:W-:-:S13]  /*0990*/  FSETP.GEU.FTZ.AND P0, PT, R0, RZ, PT ;  /* 0x000000ff0000720b */ /* 0x000fda0003f1e000 */
[----:B------:R-:W-:Y:S01]  /*09a0*/  @!P0 IMAD.MOV.U32 R5, RZ, RZ, 0x7fffffff ;  /* 0x7fffffffff058424 */ /* 0x000fe200078e00ff */
[----:B------:R-:W-:Y:S06]  /*09b0*/  @!P0 BRA `(.L_x_9) ;  /* 0x0000000000348947 */ /* 0x000fec0003800000 */
[----:B------:R-:W-:-:S13]  /*09c0*/  FSETP.GTU.FTZ.AND P0, PT, |R0|, +INF , PT ;  /* 0x7f8000000000780b */ /* 0x000fda0003f1c200 */
[----:B------:R-:W-:Y:S01]  /*09d0*/  @P0 FADD.FTZ R5, R0, 1 ;  /* 0x3f80000000050421 */ /* 0x000fe20000010000 */
[----:B------:R-:W-:Y:S06]  /*09e0*/  @P0 BRA `(.L_x_9) ;  /* 0x0000000000280947 */ /* 0x000fec0003800000 */
[----:B------:R-:W-:-:S13]  /*09f0*/  FSETP.NEU.FTZ.AND P0, PT, |R0|, +INF , PT ;  /* 0x7f8000000000780b */ /* 0x000fda0003f1d200 */
[----:B------:R-:W-:-:S04]  /*0a00*/  @P0 FFMA R6, R0, 1.84467440737095516160e+19, RZ ;  /* 0x5f80000000060823 */ /* 0x000fc800000000ff */
[----:B------:R-:W0:Y:S02]  /*0a10*/  @P0 MUFU.RSQ R5, R6 ;  /* 0x0000000600050308 */ /* 0x000e240000001400 */
[----:B0-----:R-:W-:Y:S01]  /*0a20*/  @P0 FMUL.FTZ R7, R6, R5 ;  /* 0x0000000506070220 */ /* 0x001fe20000410000 */
[----:B------:R-:W-:Y:S01]  /*0a30*/  @P0 FMUL.FTZ R9, R5, 0.5 ;  /* 0x3f00000005090820 */ /* 0x000fe20000410000 */
[----:B------:R-:W-:Y:S02]  /*0a40*/  @!P0 MOV R5, R0 ;  /* 0x0000000000058202 */ /* 0x000fe40000000f00 */
[----:B------:R-:W-:-:S04]  /*0a50*/  @P0 FADD.FTZ R8, -R7, -RZ ;  /* 0x800000ff07080221 */ /* 0x000fc80000010100 */
[----:B------:R-:W-:-:S04]  /*0a60*/  @P0 FFMA R8, R7, R8, R6 ;  /* 0x0000000807080223 */ /* 0x000fc80000000006 */
[----:B------:R-:W-:-:S04]  /*0a70*/  @P0 FFMA R8, R8, R9, R7 ;  /* 0x0000000908080223 */ /* 0x000fc80000000007 */
[----:B------:R-:W-:-:S07]  /*0a80*/  @P0 FMUL.FTZ R5, R8, 2.3283064365386962891e-10 ;  /* 0x2f80000008050820 */ /* 0x000fce0000410000 */
.L_x_9:
[----:B------:R-:W-:Y:S02]  /*0a90*/  HFMA2 R7, -RZ, RZ, 0, 0 ;  /* 0x00000000ff077431 */ /* 0x000fe400000001ff */
[----:B------:R-:W-:-:S04]  /*0aa0*/  IMAD.MOV.U32 R6, RZ, RZ, R10 ;  /* 0x000000ffff067224 */ /* 0x000fc800078e000a */
[----:B------:R-:W-:Y:S05]  /*0ab0*/  RET.REL.NODEC R6 `(_Z11checkPrimesPiPyi) ;  /* 0xfffffff406507950 */ /* 0x000fea0003c3ffff */
.L_x_10:
[----:B------:R-:W-:-:S00]  /*0ac0*/  BRA `(.L_x_10) ;  /* 0xfffffffc00fc7947 */ /* 0x000fc0000383ffff */
[----:B------:R-:W-:-:S00]  /*0ad0*/  NOP ;  /* 0x0000000000007918 */ /* 0x000fc00000000000 */
        /* <DEDUP_REMOVED lines=10> */
.L_x_12:


//--------------------- .nv.shared.reserved.0     --------------------------
	.section	.nv.shared.reserved.0,"aw",@nobits
	.weak		__nv_reservedSMEM_offset_0_alias
	.size		__nv_reservedSMEM_offset_0_alias, 0, 64
	.other		__nv_reservedSMEM_offset_0_alias,@"STO_CUDA_RESERVED_SHARED STV_DEFAULT"
__nv_reservedSMEM_offset_0_alias:
	.zero		0
	.zero		64


//--------------------- .nv.constant0._Z11checkPrimesPiPyi --------------------------
	.section	.nv.constant0._Z11checkPrimesPiPyi,"a",@progbits
	.sectionflags	@""
	.align	4
.nv.constant0._Z11checkPrimesPiPyi:
	.zero		916


//--------------------- SYMBOLS --------------------------

	.type		.nv.reservedSmem.offset0,@object
	.size		.nv.reservedSmem.offset0,0x4
